//
// Generated by NVIDIA NVVM Compiler
//
// Compiler Build ID: CL-36424714
// Cuda compilation tools, release 13.0, V13.0.88
// Based on NVVM 20.0.0
//

.version 9.0
.target sm_100
.address_size 64

	// .globl	_Z17unknown_algo_inp2PfS_iii
.const .align 4 .b8 c_inp[64000];
// _ZZ17unknown_algo_inp2PfS_iiiE13temp_shared_2 has been demoted
// _ZZ17unknown_algo_inp1PfS_iiiE13temp_shared_1 has been demoted

.visible .entry _Z17unknown_algo_inp2PfS_iii(
	.param .u64 .ptr .align 1 _Z17unknown_algo_inp2PfS_iii_param_0,
	.param .u64 .ptr .align 1 _Z17unknown_algo_inp2PfS_iii_param_1,
	.param .u32 _Z17unknown_algo_inp2PfS_iii_param_2,
	.param .u32 _Z17unknown_algo_inp2PfS_iii_param_3,
	.param .u32 _Z17unknown_algo_inp2PfS_iii_param_4
)
{
	.reg .pred 	%p<9>;
	.reg .b32 	%r<30>;
	.reg .b32 	%f<2>;
	.reg .b64 	%rd<8>;
	// demoted variable
	.shared .align 4 .b8 _ZZ17unknown_algo_inp2PfS_iiiE13temp_shared_2[1024];
	ld.param.u64 	%rd1, [_Z17unknown_algo_inp2PfS_iii_param_1];
	ld.param.u32 	%r14, [_Z17unknown_algo_inp2PfS_iii_param_2];
	ld.param.u32 	%r15, [_Z17unknown_algo_inp2PfS_iii_param_3];
	ld.param.u32 	%r16, [_Z17unknown_algo_inp2PfS_iii_param_4];
	mov.u32 	%r17, %ctaid.x;
	mov.u32 	%r18, %ntid.x;
	mov.u32 	%r27, %tid.x;
	mad.lo.s32 	%r2, %r17, %r18, %r27;
	mov.u32 	%r19, %ctaid.y;
	mov.u32 	%r20, %ntid.y;
	mov.u32 	%r3, %tid.y;
	mad.lo.s32 	%r4, %r19, %r20, %r3;
	setp.eq.s32 	%p1, %r16, 0;
	@%p1 bra 	$L__BB0_5;
	shl.b32 	%r21, %r3, 4;
	add.s32 	%r22, %r21, %r27;
	shl.b32 	%r23, %r22, 2;
	mov.u32 	%r24, _ZZ17unknown_algo_inp2PfS_iiiE13temp_shared_2;
	add.s32 	%r5, %r24, %r23;
	neg.s32 	%r29, %r16;
	mad.lo.s32 	%r28, %r14, %r4, %r27;
	mov.u64 	%rd3, c_inp;
$L__BB0_2:
	setp.ge.s32 	%p2, %r2, %r14;
	setp.ge.u32 	%p3, %r27, %r15;
	or.pred  	%p4, %p2, %p3;
	@%p4 bra 	$L__BB0_4;
	mul.wide.u32 	%rd2, %r28, 4;
	add.s64 	%rd4, %rd3, %rd2;
	ld.const.f32 	%f1, [%rd4];
	st.shared.f32 	[%r5], %f1;
$L__BB0_4:
	bar.sync 	0;
	add.s32 	%r29, %r29, 1;
	setp.ne.s32 	%p5, %r29, 0;
	add.s32 	%r28, %r28, 16;
	add.s32 	%r27, %r27, 16;
	@%p5 bra 	$L__BB0_2;
$L__BB0_5:
	setp.ge.s32 	%p6, %r4, %r14;
	setp.ge.s32 	%p7, %r2, %r15;
	or.pred  	%p8, %p6, %p7;
	@%p8 bra 	$L__BB0_7;
	mad.lo.s32 	%r25, %r14, %r4, %r2;
	cvta.to.global.u64 	%rd5, %rd1;
	mul.wide.s32 	%rd6, %r25, 4;
	add.s64 	%rd7, %rd5, %rd6;
	mov.b32 	%r26, 1106247680;
	st.global.u32 	[%rd7], %r26;
$L__BB0_7:
	ret;

}
	// .globl	_Z17unknown_algo_inp1PfS_iii
.visible .entry _Z17unknown_algo_inp1PfS_iii(
	.param .u64 .ptr .align 1 _Z17unknown_algo_inp1PfS_iii_param_0,
	.param .u64 .ptr .align 1 _Z17unknown_algo_inp1PfS_iii_param_1,
	.param .u32 _Z17unknown_algo_inp1PfS_iii_param_2,
	.param .u32 _Z17unknown_algo_inp1PfS_iii_param_3,
	.param .u32 _Z17unknown_algo_inp1PfS_iii_param_4
)
{
	.reg .pred 	%p<26>;
	.reg .b32 	%r<47>;
	.reg .b32 	%f<76>;
	.reg .b64 	%rd<11>;
	// demoted variable
	.shared .align 4 .b8 _ZZ17unknown_algo_inp1PfS_iiiE13temp_shared_1[1024];
	ld.param.u64 	%rd3, [_Z17unknown_algo_inp1PfS_iii_param_0];
	ld.param.u64 	%rd2, [_Z17unknown_algo_inp1PfS_iii_param_1];
	ld.param.u32 	%r31, [_Z17unknown_algo_inp1PfS_iii_param_2];
	ld.param.u32 	%r29, [_Z17unknown_algo_inp1PfS_iii_param_3];
	ld.param.u32 	%r30, [_Z17unknown_algo_inp1PfS_iii_param_4];
	cvta.to.global.u64 	%rd1, %rd3;
	mov.u32 	%r32, %ctaid.x;
	mov.u32 	%r33, %ntid.x;
	mov.u32 	%r1, %tid.x;
	mad.lo.s32 	%r2, %r32, %r33, %r1;
	mov.u32 	%r34, %ctaid.y;
	mov.u32 	%r35, %ntid.y;
	mov.u32 	%r44, %tid.y;
	mad.lo.s32 	%r36, %r34, %r35, %r44;
	max.s32 	%r37, %r2, %r36;
	setp.ge.s32 	%p1, %r37, %r31;
	@%p1 bra 	$L__BB1_2;
	mad.lo.s32 	%r38, %r31, %r2, %r36;
	mul.wide.s32 	%rd4, %r38, 4;
	add.s64 	%rd5, %rd1, %rd4;
	ld.global.f32 	%f57, [%rd5];
$L__BB1_2:
	setp.eq.s32 	%p2, %r30, 0;
	mov.f32 	%f59, 0f00000000;
	@%p2 bra 	$L__BB1_39;
	shl.b32 	%r40, %r1, 6;
	mov.u32 	%r41, _ZZ17unknown_algo_inp1PfS_iiiE13temp_shared_1;
	add.s32 	%r5, %r41, %r40;
	shl.b32 	%r42, %r44, 2;
	add.s32 	%r6, %r5, %r42;
	neg.s32 	%r45, %r30;
	mov.f32 	%f59, 0f00000000;
	mov.b32 	%r46, 0;
$L__BB1_4:
	setp.ge.s32 	%p3, %r2, %r31;
	setp.ge.u32 	%p4, %r44, %r29;
	or.pred  	%p5, %p3, %p4;
	@%p5 bra 	$L__BB1_6;
	mul.wide.u32 	%rd6, %r44, 4;
	add.s64 	%rd7, %rd1, %rd6;
	ld.global.f32 	%f40, [%rd7];
	st.shared.f32 	[%r6], %f40;
$L__BB1_6:
	bar.sync 	0;
	setp.gt.u32 	%p6, %r46, %r36;
	@%p6 bra 	$L__BB1_8;
	ld.shared.f32 	%f41, [%r5];
	fma.rn.f32 	%f59, %f57, %f41, %f59;
$L__BB1_8:
	setp.ge.u32 	%p7, %r46, %r36;
	@%p7 bra 	$L__BB1_10;
	ld.shared.f32 	%f42, [%r5+4];
	fma.rn.f32 	%f59, %f57, %f42, %f59;
$L__BB1_10:
	add.s32 	%r11, %r46, 2;
	setp.gt.u32 	%p8, %r11, %r36;
	@%p8 bra 	$L__BB1_12;
	ld.shared.f32 	%f43, [%r5+8];
	fma.rn.f32 	%f59, %f57, %f43, %f59;
$L__BB1_12:
	add.s32 	%r12, %r11, 1;
	setp.gt.u32 	%p9, %r12, %r36;
	@%p9 bra 	$L__BB1_14;
	ld.shared.f32 	%f44, [%r5+12];
	fma.rn.f32 	%f59, %f57, %f44, %f59;
$L__BB1_14:
	add.s32 	%r13, %r12, 1;
	setp.gt.u32 	%p10, %r13, %r36;
	@%p10 bra 	$L__BB1_16;
	ld.shared.f32 	%f45, [%r5+16];
	fma.rn.f32 	%f59, %f57, %f45, %f59;
$L__BB1_16:
	add.s32 	%r14, %r13, 1;
	setp.gt.u32 	%p11, %r14, %r36;
	@%p11 bra 	$L__BB1_18;
	ld.shared.f32 	%f46, [%r5+20];
	fma.rn.f32 	%f59, %f57, %f46, %f59;
$L__BB1_18:
	add.s32 	%r15, %r14, 1;
	setp.gt.u32 	%p12, %r15, %r36;
	@%p12 bra 	$L__BB1_20;
	ld.shared.f32 	%f47, [%r5+24];
	fma.rn.f32 	%f59, %f57, %f47, %f59;
$L__BB1_20:
	add.s32 	%r16, %r15, 1;
	setp.gt.u32 	%p13, %r16, %r36;
	@%p13 bra 	$L__BB1_22;
	ld.shared.f32 	%f48, [%r5+28];
	fma.rn.f32 	%f59, %f57, %f48, %f59;
$L__BB1_22:
	add.s32 	%r17, %r16, 1;
	setp.gt.u32 	%p14, %r17, %r36;
	@%p14 bra 	$L__BB1_24;
	ld.shared.f32 	%f49, [%r5+32];
	fma.rn.f32 	%f59, %f57, %f49, %f59;
$L__BB1_24:
	add.s32 	%r18, %r17, 1;
	setp.gt.u32 	%p15, %r18, %r36;
	@%p15 bra 	$L__BB1_26;
	ld.shared.f32 	%f50, [%r5+36];
	fma.rn.f32 	%f59, %f57, %f50, %f59;
$L__BB1_26:
	add.s32 	%r19, %r18, 1;
	setp.gt.u32 	%p16, %r19, %r36;
	@%p16 bra 	$L__BB1_28;
	ld.shared.f32 	%f51, [%r5+40];
	fma.rn.f32 	%f59, %f57, %f51, %f59;
$L__BB1_28:
	add.s32 	%r20, %r19, 1;
	setp.gt.u32 	%p17, %r20, %r36;
	@%p17 bra 	$L__BB1_30;
	ld.shared.f32 	%f52, [%r5+44];
	fma.rn.f32 	%f59, %f57, %f52, %f59;
$L__BB1_30:
	add.s32 	%r21, %r20, 1;
	setp.gt.u32 	%p18, %r21, %r36;
	@%p18 bra 	$L__BB1_32;
	ld.shared.f32 	%f53, [%r5+48];
	fma.rn.f32 	%f59, %f57, %f53, %f59;
$L__BB1_32:
	add.s32 	%r22, %r21, 1;
	setp.gt.u32 	%p19, %r22, %r36;
	@%p19 bra 	$L__BB1_34;
	ld.shared.f32 	%f54, [%r5+52];
	fma.rn.f32 	%f59, %f57, %f54, %f59;
$L__BB1_34:
	add.s32 	%r23, %r22, 1;
	setp.gt.u32 	%p20, %r23, %r36;
	@%p20 bra 	$L__BB1_36;
	ld.shared.f32 	%f55, [%r5+56];
	fma.rn.f32 	%f59, %f57, %f55, %f59;
$L__BB1_36:
	add.s32 	%r24, %r23, 1;
	setp.gt.u32 	%p21, %r24, %r36;
	@%p21 bra 	$L__BB1_38;
	ld.shared.f32 	%f56, [%r5+60];
	fma.rn.f32 	%f59, %f57, %f56, %f59;
$L__BB1_38:
	add.s32 	%r45, %r45, 1;
	setp.ne.s32 	%p22, %r45, 0;
	add.s32 	%r44, %r44, 16;
	add.s32 	%r46, %r24, 1;
	@%p22 bra 	$L__BB1_4;
$L__BB1_39:
	setp.ge.s32 	%p23, %r2, %r31;
	setp.ge.s32 	%p24, %r36, %r29;
	or.pred  	%p25, %p23, %p24;
	@%p25 bra 	$L__BB1_41;
	mad.lo.s32 	%r43, %r31, %r2, %r36;
	cvta.to.global.u64 	%rd8, %rd2;
	mul.wide.s32 	%rd9, %r43, 4;
	add.s64 	%rd10, %rd8, %rd9;
	st.global.f32 	[%rd10], %f59;
$L__BB1_41:
	ret;

}


// ===== COMPILED SASS (sm_100) =====

	.target	sm_100

	.elftype	@"ET_EXEC"


//--------------------- .note.nv.tkinfo           --------------------------
	.section	.note.nv.tkinfo,"",@"SHT_NOTE"
	.sectionflags	@"SHF_NOTE_NV_TKINFO"
	.tkinfo
        /*0018*/ 	.word	0x00000002
        /*0030*/ 	.string	""
        /*0030*/ 	.string	"ptxas"
        /*0030*/ 	.string	"Cuda compilation tools, release 13.0, V13.0.88"
        /*0030*/ 	.string	"Build cuda_13.0.r13.0/compiler.36424714_0"
        /*0030*/ 	.string	"-arch sm_100 -m 64 "



//--------------------- .note.nv.cuinfo           --------------------------
	.section	.note.nv.cuinfo,"",@"SHT_NOTE"
	.sectionflags	@"SHF_NOTE_NV_CUINFO"
        /*0018*/ 	.short	0x0002
        /*001a*/ 	.short	0x0064
        /*001c*/ 	.short	0x0082
	.zero		2


//--------------------- .nv.info                  --------------------------
	.section	.nv.info,"",@"SHT_CUDA_INFO"
	.align	4


	//----- nvinfo : EIATTR_REGCOUNT
	.align		4
        /*0000*/ 	.byte	0x04, 0x2f
        /*0002*/ 	.short	(.L_2 - .L_1)
	.align		4
.L_1:
        /*0004*/ 	.word	index@(_Z17unknown_algo_inp2PfS_iii)
        /*0008*/ 	.word	0x0000000a


	//----- nvinfo : EIATTR_FRAME_SIZE
	.align		4
.L_2:
        /*000c*/ 	.byte	0x04, 0x11
        /*000e*/ 	.short	(.L_4 - .L_3)
	.align		4
.L_3:
        /*0010*/ 	.word	index@(_Z17unknown_algo_inp2PfS_iii)
        /*0014*/ 	.word	0x00000000


	//----- nvinfo : EIATTR_REGCOUNT
	.align		4
.L_4:
        /*0018*/ 	.byte	0x04, 0x2f
        /*001a*/ 	.short	(.L_6 - .L_5)
	.align		4
.L_5:
        /*001c*/ 	.word	index@(_Z17unknown_algo_inp1PfS_iii)
        /*0020*/ 	.word	0x00000018


	//----- nvinfo : EIATTR_FRAME_SIZE
	.align		4
.L_6:
        /*0024*/ 	.byte	0x04, 0x11
        /*0026*/ 	.short	(.L_8 - .L_7)
	.align		4
.L_7:
        /*0028*/ 	.word	index@(_Z17unknown_algo_inp1PfS_iii)
        /*002c*/ 	.word	0x00000000


	//----- nvinfo : EIATTR_MIN_STACK_SIZE
	.align		4
.L_8:
        /*0030*/ 	.byte	0x04, 0x12
        /*0032*/ 	.short	(.L_10 - .L_9)
	.align		4
.L_9:
        /*0034*/ 	.word	index@(_Z17unknown_algo_inp1PfS_iii)
        /*0038*/ 	.word	0x00000000


	//----- nvinfo : EIATTR_MIN_STACK_SIZE
	.align		4
.L_10:
        /*003c*/ 	.byte	0x04, 0x12
        /*003e*/ 	.short	(.L_12 - .L_11)
	.align		4
.L_11:
        /*0040*/ 	.word	index@(_Z17unknown_algo_inp2PfS_iii)
        /*0044*/ 	.word	0x00000000
.L_12:


//--------------------- .nv.compat                --------------------------
	.section	.nv.compat,"",@"SHT_CUDA_COMPAT_INFO"
	.align	4
        /*0000*/ 	.byte	0x02, 0x09, 0x00, 0x00, 0x02, 0x02, 0x01, 0x00, 0x02, 0x05, 0x05, 0x00, 0x03, 0x07, 0x01, 0x01
        /*0010*/ 	.byte	0x02, 0x03, 0x00, 0x00, 0x02, 0x06, 0x01, 0x00, 0x04, 0x0b, 0x08, 0x00, 0x09, 0x00, 0x00, 0x00
        /*0020*/ 	.byte	0x00, 0x00, 0x00, 0x00


//--------------------- .nv.info._Z17unknown_algo_inp1PfS_iii --------------------------
	.section	.nv.info._Z17unknown_algo_inp1PfS_iii,"",@"SHT_CUDA_INFO"
	.sectionflags	@""
	.align	4


	//----- nvinfo : EIATTR_CUDA_API_VERSION
	.align		4
        /*0000*/ 	.byte	0x04, 0x37
        /*0002*/ 	.short	(.L_14 - .L_13)
.L_13:
        /*0004*/ 	.word	0x00000082


	//----- nvinfo : EIATTR_KPARAM_INFO
	.align		4
.L_14:
        /*0008*/ 	.byte	0x04, 0x17
        /*000a*/ 	.short	(.L_16 - .L_15)
.L_15:
        /*000c*/ 	.word	0x00000000
        /*0010*/ 	.short	0x0004
        /*0012*/ 	.short	0x0018
        /*0014*/ 	.byte	0x00, 0xf0, 0x11, 0x00


	//----- nvinfo : EIATTR_KPARAM_INFO
	.align		4
.L_16:
        /*0018*/ 	.byte	0x04, 0x17
        /*001a*/ 	.short	(.L_18 - .L_17)
.L_17:
        /*001c*/ 	.word	0x00000000
        /*0020*/ 	.short	0x0003
        /*0022*/ 	.short	0x0014
        /*0024*/ 	.byte	0x00, 0xf0, 0x11, 0x00


	//----- nvinfo : EIATTR_KPARAM_INFO
	.align		4
.L_18:
        /*0028*/ 	.byte	0x04, 0x17
        /*002a*/ 	.short	(.L_20 - .L_19)
.L_19:
        /*002c*/ 	.word	0x00000000
        /*0030*/ 	.short	0x0002
        /*0032*/ 	.short	0x0010
        /*0034*/ 	.byte	0x00, 0xf0, 0x11, 0x00


	//----- nvinfo : EIATTR_KPARAM_INFO
	.align		4
.L_20:
        /*0038*/ 	.byte	0x04, 0x17
        /*003a*/ 	.short	(.L_22 - .L_21)
.L_21:
        /*003c*/ 	.word	0x00000000
        /*0040*/ 	.short	0x0001
        /*0042*/ 	.short	0x0008
        /*0044*/ 	.byte	0x00, 0xf5, 0x21, 0x00


	//----- nvinfo : EIATTR_KPARAM_INFO
	.align		4
.L_22:
        /*0048*/ 	.byte	0x04, 0x17
        /*004a*/ 	.short	(.L_24 - .L_23)
.L_23:
        /*004c*/ 	.word	0x00000000
        /*0050*/ 	.short	0x0000
        /*0052*/ 	.short	0x0000
        /*0054*/ 	.byte	0x00, 0xf5, 0x21, 0x00


	//----- nvinfo : EIATTR_SPARSE_MMA_MASK
	.align		4
.L_24:
        /*0058*/ 	.byte	0x03, 0x50
        /*005a*/ 	.short	0x0000


	//----- nvinfo : EIATTR_MAXREG_COUNT
	.align		4
        /*005c*/ 	.byte	0x03, 0x1b
        /*005e*/ 	.short	0x00ff


	//----- nvinfo : EIATTR_NUM_BARRIERS
	.align		4
        /*0060*/ 	.byte	0x02, 0x4c
        /*0062*/ 	.byte	0x01
	.zero		1


	//----- nvinfo : EIATTR_MERCURY_ISA_VERSION
	.align		4
        /*0064*/ 	.byte	0x03, 0x5f
        /*0066*/ 	.short	0x0101


	//----- nvinfo : EIATTR_VRC_CTA_INIT_COUNT
	.align		4
        /*0068*/ 	.byte	0x02, 0x4a
	.zero		1
	.zero		1


	//----- nvinfo : EIATTR_EXIT_INSTR_OFFSETS
	.align		4
        /*006c*/ 	.byte	0x04, 0x1c
        /*006e*/ 	.short	(.L_26 - .L_25)


	//   ....[0]....
.L_25:
        /*0070*/ 	.word	0x000006f0


	//   ....[1]....
        /*0074*/ 	.word	0x00000740


	//----- nvinfo : EIATTR_CRS_STACK_SIZE
	.align		4
.L_26:
        /*0078*/ 	.byte	0x04, 0x1e
        /*007a*/ 	.short	(.L_28 - .L_27)
.L_27:
        /*007c*/ 	.word	0x00000000


	//----- nvinfo : EIATTR_CBANK_PARAM_SIZE
	.align		4
.L_28:
        /*0080*/ 	.byte	0x03, 0x19
        /*0082*/ 	.short	0x001c


	//----- nvinfo : EIATTR_PARAM_CBANK
	.align		4
        /*0084*/ 	.byte	0x04, 0x0a
        /*0086*/ 	.short	(.L_30 - .L_29)
	.align		4
.L_29:
        /*0088*/ 	.word	index@(.nv.constant0._Z17unknown_algo_inp1PfS_iii)
        /*008c*/ 	.short	0x0380
        /*008e*/ 	.short	0x001c


	//----- nvinfo : EIATTR_SW_WAR
	.align		4
.L_30:
        /*0090*/ 	.byte	0x04, 0x36
        /*0092*/ 	.short	(.L_32 - .L_31)
.L_31:
        /*0094*/ 	.word	0x00000008
.L_32:


//--------------------- .nv.info._Z17unknown_algo_inp2PfS_iii --------------------------
	.section	.nv.info._Z17unknown_algo_inp2PfS_iii,"",@"SHT_CUDA_INFO"
	.sectionflags	@""
	.align	4


	//----- nvinfo : EIATTR_CUDA_API_VERSION
	.align		4
        /*0000*/ 	.byte	0x04, 0x37
        /*0002*/ 	.short	(.L_34 - .L_33)
.L_33:
        /*0004*/ 	.word	0x00000082


	//----- nvinfo : EIATTR_KPARAM_INFO
	.align		4
.L_34:
        /*0008*/ 	.byte	0x04, 0x17
        /*000a*/ 	.short	(.L_36 - .L_35)
.L_35:
        /*000c*/ 	.word	0x00000000
        /*0010*/ 	.short	0x0004
        /*0012*/ 	.short	0x0018
        /*0014*/ 	.byte	0x00, 0xf0, 0x11, 0x00


	//----- nvinfo : EIATTR_KPARAM_INFO
	.align		4
.L_36:
        /*0018*/ 	.byte	0x04, 0x17
        /*001a*/ 	.short	(.L_38 - .L_37)
.L_37:
        /*001c*/ 	.word	0x00000000
        /*0020*/ 	.short	0x0003
        /*0022*/ 	.short	0x0014
        /*0024*/ 	.byte	0x00, 0xf0, 0x11, 0x00


	//----- nvinfo : EIATTR_KPARAM_INFO
	.align		4
.L_38:
        /*0028*/ 	.byte	0x04, 0x17
        /*002a*/ 	.short	(.L_40 - .L_39)
.L_39:
        /*002c*/ 	.word	0x00000000
        /*0030*/ 	.short	0x0002
        /*0032*/ 	.short	0x0010
        /*0034*/ 	.byte	0x00, 0xf0, 0x11, 0x00


	//----- nvinfo : EIATTR_KPARAM_INFO
	.align		4
.L_40:
        /*0038*/ 	.byte	0x04, 0x17
        /*003a*/ 	.short	(.L_42 - .L_41)
.L_41:
        /*003c*/ 	.word	0x00000000
        /*0040*/ 	.short	0x0001
        /*0042*/ 	.short	0x0008
        /*0044*/ 	.byte	0x00, 0xf5, 0x21, 0x00


	//----- nvinfo : EIATTR_KPARAM_INFO
	.align		4
.L_42:
        /*0048*/ 	.byte	0x04, 0x17
        /*004a*/ 	.short	(.L_44 - .L_43)
.L_43:
        /*004c*/ 	.word	0x00000000
        /*0050*/ 	.short	0x0000
        /*0052*/ 	.short	0x0000
        /*0054*/ 	.byte	0x00, 0xf5, 0x21, 0x00


	//----- nvinfo : EIATTR_SPARSE_MMA_MASK
	.align		4
.L_44:
        /*0058*/ 	.byte	0x03, 0x50
        /*005a*/ 	.short	0x0000


	//----- nvinfo : EIATTR_MAXREG_COUNT
	.align		4
        /*005c*/ 	.byte	0x03, 0x1b
        /*005e*/ 	.short	0x00ff


	//----- nvinfo : EIATTR_NUM_BARRIERS
	.align		4
        /*0060*/ 	.byte	0x02, 0x4c
        /*0062*/ 	.byte	0x01
	.zero		1


	//----- nvinfo : EIATTR_MERCURY_ISA_VERSION
	.align		4
        /*0064*/ 	.byte	0x03, 0x5f
        /*0066*/ 	.short	0x0101


	//----- nvinfo : EIATTR_VRC_CTA_INIT_COUNT
	.align		4
        /*0068*/ 	.byte	0x02, 0x4a
	.zero		1
	.zero		1


	//----- nvinfo : EIATTR_EXIT_INSTR_OFFSETS
	.align		4
        /*006c*/ 	.byte	0x04, 0x1c
        /*006e*/ 	.short	(.L_46 - .L_45)


	//   ....[0]....
.L_45:
        /*0070*/ 	.word	0x00000240


	//   ....[1]....
        /*0074*/ 	.word	0x000002a0


	//----- nvinfo : EIATTR_CBANK_PARAM_SIZE
	.align		4
.L_46:
        /*0078*/ 	.byte	0x03, 0x19
        /*007a*/ 	.short	0x001c


	//----- nvinfo : EIATTR_PARAM_CBANK
	.align		4
        /*007c*/ 	.byte	0x04, 0x0a
        /*007e*/ 	.short	(.L_48 - .L_47)
	.align		4
.L_47:
        /*0080*/ 	.word	index@(.nv.constant0._Z17unknown_algo_inp2PfS_iii)
        /*0084*/ 	.short	0x0380
        /*0086*/ 	.short	0x001c


	//----- nvinfo : EIATTR_SW_WAR
	.align		4
.L_48:
        /*0088*/ 	.byte	0x04, 0x36
        /*008a*/ 	.short	(.L_50 - .L_49)
.L_49:
        /*008c*/ 	.word	0x00000008
.L_50:


//--------------------- .nv.callgraph             --------------------------
	.section	.nv.callgraph,"",@"SHT_CUDA_CALLGRAPH"
	.align	4
	.sectionentsize	8
	.align		4
        /*0000*/ 	.word	0x00000000
	.align		4
        /*0004*/ 	.word	0xffffffff
	.align		4
        /*0008*/ 	.word	0x00000000
	.align		4
        /*000c*/ 	.word	0xfffffffe
	.align		4
        /*0010*/ 	.word	0x00000000
	.align		4
        /*0014*/ 	.word	0xfffffffd
	.align		4
        /*0018*/ 	.word	0x00000000
	.align		4
        /*001c*/ 	.word	0xfffffffc


//--------------------- .nv.constant3             --------------------------
	.section	.nv.constant3,"a",@progbits
	.align	4
.nv.constant3:
	.type		c_inp,@object
	.size		c_inp,(.L_0 - c_inp)
c_inp:
	.zero		64000
.L_0:


//--------------------- .text._Z17unknown_algo_inp1PfS_iii --------------------------
	.section	.text._Z17unknown_algo_inp1PfS_iii,"ax",@progbits
	.align	128
        .global         _Z17unknown_algo_inp1PfS_iii
        .type           _Z17unknown_algo_inp1PfS_iii,@function
        .size           _Z17unknown_algo_inp1PfS_iii,(.L_x_8 - _Z17unknown_algo_inp1PfS_iii)
        .other          _Z17unknown_algo_inp1PfS_iii,@"STO_CUDA_ENTRY STV_DEFAULT"
_Z17unknown_algo_inp1PfS_iii:
.text._Z17unknown_algo_inp1PfS_iii:
[----:B------:R-:W-:Y:S01]  /*0000*/  LDC R1, c[0x0][0x37c] ;  /* 0x0000df00ff017b82 */ /* 0x000fe20000000800 */
[----:B------:R-:W0:Y:S07]  /*0010*/  S2R R9, SR_TID.X ;  /* 0x0000000000097919 */ /* 0x000e2e0000002100 */
[----:B------:R-:W0:Y:S01]  /*0020*/  LDC R0, c[0x0][0x360] ;  /* 0x0000d800ff007b82 */ /* 0x000e220000000800 */
[----:B------:R-:W1:Y:S01]  /*0030*/  LDCU UR6, c[0x0][0x390] ;  /* 0x00007200ff0677ac */ /* 0x000e620008000800 */
[----:B------:R-:W-:Y:S01]  /*0040*/  BSSY.RECONVERGENT B0, `(.L_x_0) ;  /* 0x000000f000007945 */ /* 0x000fe20003800200 */
[----:B------:R-:W2:Y:S01]  /*0050*/  S2R R2, SR_TID.Y ;  /* 0x0000000000027919 */ /* 0x000ea20000002200 */
[----:B------:R-:W3:Y:S04]  /*0060*/  LDCU.64 UR12, c[0x0][0x358] ;  /* 0x00006b00ff0c77ac */ /* 0x000ee80008000a00 */
[----:B------:R-:W0:Y:S08]  /*0070*/  S2UR UR4, SR_CTAID.X ;  /* 0x00000000000479c3 */ /* 0x000e300000002500 */
[----:B------:R-:W2:Y:S08]  /*0080*/  S2UR UR5, SR_CTAID.Y ;  /* 0x00000000000579c3 */ /* 0x000eb00000002600 */
[----:B------:R-:W2:Y:S01]  /*0090*/  LDC R3, c[0x0][0x364] ;  /* 0x0000d900ff037b82 */ /* 0x000ea20000000800 */
[----:B0-----:R-:W-:-:S02]  /*00a0*/  IMAD R0, R0, UR4, R9 ;  /* 0x0000000400007c24 */ /* 0x001fc4000f8e0209 */
[----:B--2---:R-:W-:-:S05]  /*00b0*/  IMAD R3, R3, UR5, R2 ;  /* 0x0000000503037c24 */ /* 0x004fca000f8e0202 */
[----:B------:R-:W-:-:S04]  /*00c0*/  VIMNMX R4, PT, PT, R0, R3, !PT ;  /* 0x0000000300047248 */ /* 0x000fc80007fe0100 */
[----:B-1----:R-:W-:-:S13]  /*00d0*/  ISETP.GE.AND P0, PT, R4, UR6, PT ;  /* 0x0000000604007c0c */ /* 0x002fda000bf06270 */
[----:B---3--:R-:W-:Y:S05]  /*00e0*/  @P0 BRA `(.L_x_1) ;  /* 0x0000000000100947 */ /* 0x008fea0003800000 */
[----:B------:R-:W0:Y:S01]  /*00f0*/  LDC.64 R4, c[0x0][0x380] ;  /* 0x0000e000ff047b82 */ /* 0x000e220000000a00 */
[----:B------:R-:W-:-:S04]  /*0100*/  IMAD R7, R0, UR6, R3 ;  /* 0x0000000600077c24 */ /* 0x000fc8000f8e0203 */
[----:B0-----:R-:W-:-:S06]  /*0110*/  IMAD.WIDE R4, R7, 0x4, R4 ;  /* 0x0000000407047825 */ /* 0x001fcc00078e0204 */
[----:B------:R0:W5:Y:S02]  /*0120*/  LDG.E R5, desc[UR12][R4.64] ;  /* 0x0000000c04057981 */ /* 0x000164000c1e1900 */
.L_x_1:
[----:B------:R-:W-:Y:S05]  /*0130*/  BSYNC.RECONVERGENT B0 ;  /* 0x0000000000007941 */ /* 0x000fea0003800200 */
.L_x_0:
[----:B------:R-:W1:Y:S01]  /*0140*/  LDCU UR7, c[0x0][0x398] ;  /* 0x00007300ff0777ac */ /* 0x000e620008000800 */
[----:B0-----:R-:W-:Y:S01]  /*0150*/  IMAD.MOV.U32 R4, RZ, RZ, RZ ;  /* 0x000000ffff047224 */ /* 0x001fe200078e00ff */
[----:B-1----:R-:W-:-:S09]  /*0160*/  UISETP.NE.AND UP0, UPT, UR7, URZ, UPT ;  /* 0x000000ff0700728c */ /* 0x002fd2000bf05270 */
[----:B------:R-:W-:Y:S05]  /*0170*/  BRA.U !UP0, `(.L_x_2) ;  /* 0x0000000508507547 */ /* 0x000fea000b800000 */
[----:B------:R-:W0:Y:S01]  /*0180*/  S2UR UR5, SR_CgaCtaId ;  /* 0x00000000000579c3 */ /* 0x000e220000008800 */
[----:B------:R-:W-:Y:S01]  /*0190*/  UMOV UR4, 0x400 ;  /* 0x0000040000047882 */ /* 0x000fe20000000000 */
[----:B------:R-:W-:Y:S01]  /*01a0*/  IMAD.MOV.U32 R4, RZ, RZ, RZ ;  /* 0x000000ffff047224 */ /* 0x000fe200078e00ff */
[----:B------:R-:W1:Y:S01]  /*01b0*/  LDCU.64 UR8, c[0x0][0x390] ;  /* 0x00007200ff0877ac */ /* 0x000e620008000a00 */
[----:B0-----:R-:W-:Y:S02]  /*01c0*/  ULEA UR4, UR5, UR4, 0x18 ;  /* 0x0000000405047291 */ /* 0x001fe4000f8ec0ff */
[----:B------:R-:W-:-:S04]  /*01d0*/  UIADD3 UR5, UPT, UPT, -UR7, URZ, URZ ;  /* 0x000000ff07057290 */ /* 0x000fc8000fffe1ff */
[----:B------:R-:W-:Y:S01]  /*01e0*/  LEA R9, R9, UR4, 0x6 ;  /* 0x0000000409097c11 */ /* 0x000fe2000f8e30ff */
[----:B------:R-:W-:-:S03]  /*01f0*/  UMOV UR4, URZ ;  /* 0x000000ff00047c82 */ /* 0x000fc60008000000 */
[----:B-1----:R-:W-:-:S07]  /*0200*/  LEA R13, R2, R9, 0x2 ;  /* 0x00000009020d7211 */ /* 0x002fce00078e10ff */
.L_x_3:
[----:B------:R-:W-:Y:S01]  /*0210*/  ISETP.GE.U32.AND P0, PT, R2, UR9, PT ;  /* 0x0000000902007c0c */ /* 0x000fe2000bf06070 */
[----:B------:R-:W-:-:S03]  /*0220*/  UMOV UR6, UR8 ;  /* 0x0000000800067c82 */ /* 0x000fc60008000000 */
[----:B------:R-:W-:-:S13]  /*0230*/  ISETP.GE.OR P0, PT, R0, UR6, P0 ;  /* 0x0000000600007c0c */ /* 0x000fda0008706670 */
[----:B------:R-:W0:Y:S02]  /*0240*/  @!P0 LDC.64 R6, c[0x0][0x380] ;  /* 0x0000e000ff068b82 */ /* 0x000e240000000a00 */
[----:B0-----:R-:W-:-:S06]  /*0250*/  @!P0 IMAD.WIDE.U32 R6, R2, 0x4, R6 ;  /* 0x0000000402068825 */ /* 0x001fcc00078e0006 */
[----:B------:R-:W2:Y:S01]  /*0260*/  @!P0 LDG.E R6, desc[UR12][R6.64] ;  /* 0x0000000c06068981 */ /* 0x000ea2000c1e1900 */
[C---:B------:R-:W-:Y:S01]  /*0270*/  ISETP.LT.U32.AND P2, PT, R3.reuse, UR4, PT ;  /* 0x0000000403007c0c */ /* 0x040fe2000bf41070 */
[----:B------:R-:W-:Y:S02]  /*0280*/  UIADD3 UR7, UPT, UPT, UR4, 0x2, URZ ;  /* 0x0000000204077890 */ /* 0x000fe4000fffe0ff */
[C---:B------:R-:W-:Y:S01]  /*0290*/  ISETP.LE.U32.AND P1, PT, R3.reuse, UR4, PT ;  /* 0x0000000403007c0c */ /* 0x040fe2000bf23070 */
[----:B------:R-:W-:Y:S01]  /*02a0*/  UIADD3 UR10, UPT, UPT, UR4, 0x3, URZ ;  /* 0x00000003040a7890 */ /* 0x000fe2000fffe0ff */
[----:B------:R-:W-:Y:S01]  /*02b0*/  IADD3 R2, PT, PT, R2, 0x10, RZ ;  /* 0x0000001002027810 */ /* 0x000fe20007ffe0ff */
[----:B------:R-:W-:Y:S01]  /*02c0*/  UIADD3 UR5, UPT, UPT, UR5, 0x1, URZ ;  /* 0x0000000105057890 */ /* 0x000fe2000fffe0ff */
[----:B------:R-:W-:Y:S01]  /*02d0*/  ISETP.LT.U32.AND P3, PT, R3, UR7, PT ;  /* 0x0000000703007c0c */ /* 0x000fe2000bf61070 */
[----:B------:R-:W-:Y:S02]  /*02e0*/  UIADD3 UR7, UPT, UPT, UR4, 0x4, URZ ;  /* 0x0000000404077890 */ /* 0x000fe4000fffe0ff */
[----:B------:R-:W-:-:S04]  /*02f0*/  UISETP.NE.AND UP0, UPT, UR5, URZ, UPT ;  /* 0x000000ff0500728c */ /* 0x000fc8000bf05270 */
[----:B------:R-:W-:Y:S01]  /*0300*/  ISETP.LT.U32.AND P6, PT, R3, UR7, PT ;  /* 0x0000000703007c0c */ /* 0x000fe2000bfc1070 */
[----:B------:R-:W-:-:S06]  /*0310*/  UIADD3 UR7, UPT, UPT, UR4, 0x6, URZ ;  /* 0x0000000604077890 */ /* 0x000fcc000fffe0ff */
[C---:B------:R-:W-:Y:S01]  /*0320*/  ISETP.LT.U32.AND P4, PT, R3.reuse, UR7, PT ;  /* 0x0000000703007c0c */ /* 0x040fe2000bf81070 */
[----:B------:R-:W-:Y:S01]  /*0330*/  UIADD3 UR7, UPT, UPT, UR4, 0x8, URZ ;  /* 0x0000000804077890 */ /* 0x000fe2000fffe0ff */
[----:B--2---:R-:W-:Y:S01]  /*0340*/  @!P0 STS [R13], R6 ;  /* 0x000000060d008388 */ /* 0x004fe20000000800 */
[----:B------:R-:W-:Y:S01]  /*0350*/  BAR.SYNC.DEFER_BLOCKING 0x0 ;  /* 0x0000000000007b1d */ /* 0x000fe20000010000 */
[----:B------:R-:W-:Y:S01]  /*0360*/  ISETP.LT.U32.AND P0, PT, R3, UR10, PT ;  /* 0x0000000a03007c0c */ /* 0x000fe2000bf01070 */
[----:B------:R-:W-:-:S06]  /*0370*/  UIADD3 UR10, UPT, UPT, UR4, 0x5, URZ ;  /* 0x00000005040a7890 */ /* 0x000fcc000fffe0ff */
[----:B------:R-:W-:Y:S01]  /*0380*/  ISETP.LT.U32.AND P5, PT, R3, UR10, PT ;  /* 0x0000000a03007c0c */ /* 0x000fe2000bfa1070 */
[----:B------:R-:W-:Y:S01]  /*0390*/  UIADD3 UR10, UPT, UPT, UR4, 0x7, URZ ;  /* 0x00000007040a7890 */ /* 0x000fe2000fffe0ff */
[----:B------:R-:W0:Y:S04]  /*03a0*/  @!P2 LDS R8, [R9] ;  /* 0x000000000908a984 */ /* 0x000e280000000800 */
[----:B------:R-:W1:Y:S04]  /*03b0*/  @!P1 LDS R11, [R9+0x4] ;  /* 0x00000400090b9984 */ /* 0x000e680000000800 */
[----:B------:R-:W2:Y:S04]  /*03c0*/  @!P3 LDS R6, [R9+0x8] ;  /* 0x000008000906b984 */ /* 0x000ea80000000800 */
[----:B------:R-:W3:Y:S04]  /*03d0*/  @!P0 LDS R15, [R9+0xc] ;  /* 0x00000c00090f8984 */ /* 0x000ee80000000800 */
[----:B------:R-:W4:Y:S04]  /*03e0*/  @!P6 LDS R7, [R9+0x10] ;  /* 0x000010000907e984 */ /* 0x000f280000000800 */
[----:B------:R-:W4:Y:S01]  /*03f0*/  @!P5 LDS R17, [R9+0x14] ;  /* 0x000014000911d984 */ /* 0x000f220000000800 */
[----:B0----5:R-:W-:Y:S01]  /*0400*/  @!P2 FFMA R4, R5, R8, R4 ;  /* 0x000000080504a223 */ /* 0x021fe20000000004 */
[----:B------:R-:W-:-:S02]  /*0410*/  ISETP.LT.U32.AND P2, PT, R3, UR10, PT ;  /* 0x0000000a03007c0c */ /* 0x000fc4000bf41070 */
[----:B------:R-:W0:Y:S01]  /*0420*/  @!P4 LDS R8, [R9+0x18] ;  /* 0x000018000908c984 */ /* 0x000e220000000800 */
[----:B------:R-:W-:Y:S01]  /*0430*/  UIADD3 UR10, UPT, UPT, UR4, 0xa, URZ ;  /* 0x0000000a040a7890 */ /* 0x000fe2000fffe0ff */
[----:B-1----:R-:W-:Y:S01]  /*0440*/  @!P1 FFMA R4, R5, R11, R4 ;  /* 0x0000000b05049223 */ /* 0x002fe20000000004 */
[----:B------:R-:W-:Y:S01]  /*0450*/  ISETP.LT.U32.AND P1, PT, R3, UR7, PT ;  /* 0x0000000703007c0c */ /* 0x000fe2000bf21070 */
[----:B------:R-:W-:Y:S02]  /*0460*/  UIADD3 UR7, UPT, UPT, UR4, 0x9, URZ ;  /* 0x0000000904077890 */ /* 0x000fe4000fffe0ff */
[----:B--2---:R-:W-:-:S04]  /*0470*/  @!P3 FFMA R4, R5, R6, R4 ;  /* 0x000000060504b223 */ /* 0x004fc80000000004 */
[----:B------:R-:W-:Y:S01]  /*0480*/  ISETP.LT.U32.AND P3, PT, R3, UR7, PT ;  /* 0x0000000703007c0c */ /* 0x000fe2000bf61070 */
[----:B------:R-:W-:Y:S01]  /*0490*/  UIADD3 UR7, UPT, UPT, UR4, 0xb, URZ ;  /* 0x0000000b04077890 */ /* 0x000fe2000fffe0ff */
[----:B------:R-:W1:Y:S01]  /*04a0*/  @!P2 LDS R10, [R9+0x1c] ;  /* 0x00001c00090aa984 */ /* 0x000e620000000800 */
[----:B---3--:R-:W-:Y:S01]  /*04b0*/  @!P0 FFMA R4, R5, R15, R4 ;  /* 0x0000000f05048223 */ /* 0x008fe20000000004 */
[----:B------:R-:W-:Y:S01]  /*04c0*/  ISETP.LT.U32.AND P0, PT, R3, UR10, PT ;  /* 0x0000000a03007c0c */ /* 0x000fe2000bf01070 */
[----:B------:R-:W-:Y:S01]  /*04d0*/  UIADD3 UR10, UPT, UPT, UR4, 0xc, URZ ;  /* 0x0000000c040a7890 */ /* 0x000fe2000fffe0ff */
[----:B------:R-:W2:Y:S01]  /*04e0*/  @!P1 LDS R11, [R9+0x20] ;  /* 0x00002000090b9984 */ /* 0x000ea20000000800 */
[----:B----4-:R-:W-:Y:S01]  /*04f0*/  @!P6 FFMA R4, R5, R7, R4 ;  /* 0x000000070504e223 */ /* 0x010fe20000000004 */
[----:B------:R-:W-:Y:S01]  /*0500*/  ISETP.LT.U32.AND P6, PT, R3, UR7, PT ;  /* 0x0000000703007c0c */ /* 0x000fe2000bfc1070 */
[----:B------:R-:W-:Y:S02]  /*0510*/  UIADD3 UR7, UPT, UPT, UR4, 0xd, URZ ;  /* 0x0000000d04077890 */ /* 0x000fe4000fffe0ff */
[----:B------:R-:W-:Y:S01]  /*0520*/  @!P5 FFMA R4, R5, R17, R4 ;  /* 0x000000110504d223 */ /* 0x000fe20000000004 */
[----:B------:R-:W-:Y:S01]  /*0530*/  ISETP.LT.U32.AND P5, PT, R3, UR10, PT ;  /* 0x0000000a03007c0c */ /* 0x000fe2000bfa1070 */
[----:B------:R-:W3:Y:S01]  /*0540*/  @!P3 LDS R6, [R9+0x24] ;  /* 0x000024000906b984 */ /* 0x000ee20000000800 */
[----:B------:R-:W-:-:S03]  /*0550*/  UIADD3 UR10, UPT, UPT, UR4, 0xe, URZ ;  /* 0x0000000e040a7890 */ /* 0x000fc6000fffe0ff */
[----:B------:R-:W4:Y:S04]  /*0560*/  @!P0 LDS R15, [R9+0x28] ;  /* 0x00002800090f8984 */ /* 0x000f280000000800 */
[----:B------:R-:W4:Y:S04]  /*0570*/  @!P6 LDS R17, [R9+0x2c] ;  /* 0x00002c000911e984 */ /* 0x000f280000000800 */
[----:B------:R-:W4:Y:S01]  /*0580*/  @!P5 LDS R7, [R9+0x30] ;  /* 0x000030000907d984 */ /* 0x000f220000000800 */
[----:B0-----:R-:W-:Y:S01]  /*0590*/  @!P4 FFMA R4, R5, R8, R4 ;  /* 0x000000080504c223 */ /* 0x001fe20000000004 */
[----:B------:R-:W-:Y:S01]  /*05a0*/  ISETP.LT.U32.AND P4, PT, R3, UR7, PT ;  /* 0x0000000703007c0c */ /* 0x000fe2000bf81070 */
[----:B------:R-:W-:-:S02]  /*05b0*/  UIADD3 UR7, UPT, UPT, UR4, 0xf, URZ ;  /* 0x0000000f04077890 */ /* 0x000fc4000fffe0ff */
[----:B------:R-:W-:Y:S01]  /*05c0*/  UIADD3 UR4, UPT, UPT, UR4, 0x10, URZ ;  /* 0x0000001004047890 */ /* 0x000fe2000fffe0ff */
[----:B-1----:R-:W-:Y:S01]  /*05d0*/  @!P2 FFMA R4, R5, R10, R4 ;  /* 0x0000000a0504a223 */ /* 0x002fe20000000004 */
[----:B------:R-:W-:-:S03]  /*05e0*/  ISETP.LT.U32.AND P2, PT, R3, UR10, PT ;  /* 0x0000000a03007c0c */ /* 0x000fc6000bf41070 */
[----:B--2---:R-:W-:Y:S01]  /*05f0*/  @!P1 FFMA R4, R5, R11, R4 ;  /* 0x0000000b05049223 */ /* 0x004fe20000000004 */
[----:B------:R-:W-:-:S04]  /*0600*/  ISETP.LT.U32.AND P1, PT, R3, UR7, PT ;  /* 0x0000000703007c0c */ /* 0x000fc8000bf21070 */
[----:B------:R-:W0:Y:S01]  /*0610*/  @!P4 LDS R11, [R9+0x34] ;  /* 0x00003400090bc984 */ /* 0x000e220000000800 */
[----:B---3--:R-:W-:-:S04]  /*0620*/  @!P3 FFMA R4, R5, R6, R4 ;  /* 0x000000060504b223 */ /* 0x008fc80000000004 */
[----:B------:R-:W1:Y:S01]  /*0630*/  @!P2 LDS R19, [R9+0x38] ;  /* 0x000038000913a984 */ /* 0x000e620000000800 */
[----:B----4-:R-:W-:-:S03]  /*0640*/  @!P0 FFMA R4, R5, R15, R4 ;  /* 0x0000000f05048223 */ /* 0x010fc60000000004 */
[----:B------:R-:W2:Y:S01]  /*0650*/  @!P1 LDS R21, [R9+0x3c] ;  /* 0x00003c0009159984 */ /* 0x000ea20000000800 */
[----:B------:R-:W-:-:S04]  /*0660*/  @!P6 FFMA R4, R5, R17, R4 ;  /* 0x000000110504e223 */ /* 0x000fc80000000004 */
[----:B------:R-:W-:-:S04]  /*0670*/  @!P5 FFMA R4, R5, R7, R4 ;  /* 0x000000070504d223 */ /* 0x000fc80000000004 */
[----:B0-----:R-:W-:-:S04]  /*0680*/  @!P4 FFMA R4, R5, R11, R4 ;  /* 0x0000000b0504c223 */ /* 0x001fc80000000004 */
[----:B-1----:R-:W-:-:S04]  /*0690*/  @!P2 FFMA R4, R5, R19, R4 ;  /* 0x000000130504a223 */ /* 0x002fc80000000004 */
[----:B--2---:R-:W-:Y:S01]  /*06a0*/  @!P1 FFMA R4, R5, R21, R4 ;  /* 0x0000001505049223 */ /* 0x004fe20000000004 */
[----:B------:R-:W-:Y:S06]  /*06b0*/  BRA.U UP0, `(.L_x_3) ;  /* 0xfffffff900d47547 */ /* 0x000fec000b83ffff */
.L_x_2:
[----:B------:R-:W0:Y:S02]  /*06c0*/  LDCU UR4, c[0x0][0x394] ;  /* 0x00007280ff0477ac */ /* 0x000e240008000800 */
[----:B0-----:R-:W-:-:S04]  /*06d0*/  ISETP.GE.AND P0, PT, R3, UR4, PT ;  /* 0x0000000403007c0c */ /* 0x001fc8000bf06270 */
[----:B------:R-:W-:-:S13]  /*06e0*/  ISETP.GE.OR P0, PT, R0, UR6, P0 ;  /* 0x0000000600007c0c */ /* 0x000fda0008706670 */
[----:B------:R-:W-:Y:S05]  /*06f0*/  @P0 EXIT ;  /* 0x000000000000094d */ /* 0x000fea0003800000 */
[----:B------:R-:W0:Y:S01]  /*0700*/  LDC.64 R6, c[0x0][0x388] ;  /* 0x0000e200ff067b82 */ /* 0x000e220000000a00 */
[----:B------:R-:W-:-:S04]  /*0710*/  IMAD R3, R0, UR6, R3 ;  /* 0x0000000600037c24 */ /* 0x000fc8000f8e0203 */
[----:B0-----:R-:W-:-:S05]  /*0720*/  IMAD.WIDE R2, R3, 0x4, R6 ;  /* 0x0000000403027825 */ /* 0x001fca00078e0206 */
[----:B------:R-:W-:Y:S01]  /*0730*/  STG.E desc[UR12][R2.64], R4 ;  /* 0x0000000402007986 */ /* 0x000fe2000c10190c */
[----:B------:R-:W-:Y:S05]  /*0740*/  EXIT ;  /* 0x000000000000794d */ /* 0x000fea0003800000 */
.L_x_4:
[----:B------:R-:W-:-:S00]  /*0750*/  BRA `(.L_x_4) ;  /* 0xfffffffc00fc7947 */ /* 0x000fc0000383ffff */
[----:B------:R-:W-:-:S00]  /*0760*/  NOP ;  /* 0x0000000000007918 */ /* 0x000fc00000000000 */
        /* <DEDUP_REMOVED lines=9> */
.L_x_8:


//--------------------- .text._Z17unknown_algo_inp2PfS_iii --------------------------
	.section	.text._Z17unknown_algo_inp2PfS_iii,"ax",@progbits
	.align	128
        .global         _Z17unknown_algo_inp2PfS_iii
        .type           _Z17unknown_algo_inp2PfS_iii,@function
        .size           _Z17unknown_algo_inp2PfS_iii,(.L_x_9 - _Z17unknown_algo_inp2PfS_iii)
        .other          _Z17unknown_algo_inp2PfS_iii,@"STO_CUDA_ENTRY STV_DEFAULT"
_Z17unknown_algo_inp2PfS_iii:
.text._Z17unknown_algo_inp2PfS_iii:
[----:B------:R-:W-:Y:S01]  /*0000*/  LDC R1, c[0x0][0x37c] ;  /* 0x0000df00ff017b82 */ /* 0x000fe20000000800 */
[----:B------:R-:W0:Y:S01]  /*0010*/  S2R R2, SR_TID.X ;  /* 0x0000000000027919 */ /* 0x000e220000002100 */
[----:B------:R-:W1:Y:S06]  /*0020*/  LDCU UR6, c[0x0][0x398] ;  /* 0x00007300ff0677ac */ /* 0x000e6c0008000800 */
[----:B------:R-:W0:Y:S01]  /*0030*/  LDC R0, c[0x0][0x360] ;  /* 0x0000d800ff007b82 */ /* 0x000e220000000800 */
[----:B------:R-:W2:Y:S07]  /*0040*/  S2R R3, SR_TID.Y ;  /* 0x0000000000037919 */ /* 0x000eae0000002200 */
[----:B------:R-:W0:Y:S08]  /*0050*/  S2UR UR4, SR_CTAID.X ;  /* 0x00000000000479c3 */ /* 0x000e300000002500 */
[----:B------:R-:W2:Y:S01]  /*0060*/  S2UR UR5, SR_CTAID.Y ;  /* 0x00000000000579c3 */ /* 0x000ea20000002600 */
[----:B-1----:R-:W-:-:S07]  /*0070*/  UISETP.NE.AND UP0, UPT, UR6, URZ, UPT ;  /* 0x000000ff0600728c */ /* 0x002fce000bf05270 */
[----:B------:R-:W2:Y:S01]  /*0080*/  LDC R5, c[0x0][0x364] ;  /* 0x0000d900ff057b82 */ /* 0x000ea20000000800 */
[----:B0-----:R-:W-:Y:S02]  /*0090*/  IMAD R0, R0, UR4, R2 ;  /* 0x0000000400007c24 */ /* 0x001fe4000f8e0202 */
[----:B--2---:R-:W-:Y:S01]  /*00a0*/  IMAD R5, R5, UR5, R3 ;  /* 0x0000000505057c24 */ /* 0x004fe2000f8e0203 */
[----:B------:R-:W-:Y:S06]  /*00b0*/  BRA.U !UP0, `(.L_x_5) ;  /* 0x0000000108507547 */ /* 0x000fec000b800000 */
[----:B------:R-:W0:Y:S01]  /*00c0*/  S2UR UR5, SR_CgaCtaId ;  /* 0x00000000000579c3 */ /* 0x000e220000008800 */
[----:B------:R-:W1:Y:S01]  /*00d0*/  LDCU UR7, c[0x0][0x390] ;  /* 0x00007200ff0777ac */ /* 0x000e620008000800 */
[----:B------:R-:W-:Y:S01]  /*00e0*/  LEA R3, R3, R2, 0x4 ;  /* 0x0000000203037211 */ /* 0x000fe200078e20ff */
[----:B------:R-:W-:Y:S01]  /*00f0*/  UMOV UR4, 0x400 ;  /* 0x0000040000047882 */ /* 0x000fe20000000000 */
[----:B------:R-:W2:Y:S01]  /*0100*/  LDCU.64 UR8, c[0x0][0x390] ;  /* 0x00007200ff0877ac */ /* 0x000ea20008000a00 */
[----:B-1----:R-:W-:Y:S01]  /*0110*/  IMAD R4, R5, UR7, R2 ;  /* 0x0000000705047c24 */ /* 0x002fe2000f8e0202 */
[----:B0-----:R-:W-:Y:S02]  /*0120*/  ULEA UR4, UR5, UR4, 0x18 ;  /* 0x0000000405047291 */ /* 0x001fe4000f8ec0ff */
[----:B------:R-:W-:-:S04]  /*0130*/  UIADD3 UR5, UPT, UPT, -UR6, URZ, URZ ;  /* 0x000000ff06057290 */ /* 0x000fc8000fffe1ff */
[----:B--2---:R-:W-:-:S08]  /*0140*/  LEA R6, R3, UR4, 0x2 ;  /* 0x0000000403067c11 */ /* 0x004fd0000f8e10ff */
.L_x_6:
[C---:B------:R-:W-:Y:S01]  /*0150*/  ISETP.GE.U32.AND P0, PT, R2.reuse, UR9, PT ;  /* 0x0000000902007c0c */ /* 0x040fe2000bf06070 */
[----:B------:R-:W-:Y:S01]  /*0160*/  UIADD3 UR5, UPT, UPT, UR5, 0x1, URZ ;  /* 0x0000000105057890 */ /* 0x000fe2000fffe0ff */
[----:B------:R-:W-:Y:S02]  /*0170*/  VIADD R2, R2, 0x10 ;  /* 0x0000001002027836 */ /* 0x000fe40000000000 */
[----:B------:R-:W-:Y:S01]  /*0180*/  ISETP.GE.OR P0, PT, R0, UR8, P0 ;  /* 0x0000000800007c0c */ /* 0x000fe20008706670 */
[----:B------:R-:W-:-:S12]  /*0190*/  UISETP.NE.AND UP0, UPT, UR5, URZ, UPT ;  /* 0x000000ff0500728c */ /* 0x000fd8000bf05270 */
[C---:B0-----:R-:W-:Y:S02]  /*01a0*/  @!P0 SHF.L.U32 R3, R4.reuse, 0x2, RZ ;  /* 0x0000000204038819 */ /* 0x041fe400000006ff */
[----:B------:R-:W-:-:S04]  /*01b0*/  IADD3 R4, PT, PT, R4, 0x10, RZ ;  /* 0x0000001004047810 */ /* 0x000fc80007ffe0ff */
[----:B------:R-:W0:Y:S02]  /*01c0*/  @!P0 LDC R3, c[0x3][R3] ;  /* 0x00c0000003038b82 */ /* 0x000e240000000800 */
[----:B0-----:R0:W-:Y:S06]  /*01d0*/  @!P0 STS [R6], R3 ;  /* 0x0000000306008388 */ /* 0x0011ec0000000800 */
[----:B------:R-:W-:Y:S06]  /*01e0*/  BAR.SYNC.DEFER_BLOCKING 0x0 ;  /* 0x0000000000007b1d */ /* 0x000fec0000010000 */
[----:B------:R-:W-:Y:S05]  /*01f0*/  BRA.U UP0, `(.L_x_6) ;  /* 0xfffffffd00d47547 */ /* 0x000fea000b83ffff */
.L_x_5:
[----:B------:R-:W1:Y:S01]  /*0200*/  LDCU.64 UR6, c[0x0][0x390] ;  /* 0x00007200ff0677ac */ /* 0x000e620008000a00 */
[----:B------:R-:W2:Y:S01]  /*0210*/  LDCU.64 UR4, c[0x0][0x358] ;  /* 0x00006b00ff0477ac */ /* 0x000ea20008000a00 */
[----:B-1----:R-:W-:-:S04]  /*0220*/  ISETP.GE.AND P0, PT, R0, UR7, PT ;  /* 0x0000000700007c0c */ /* 0x002fc8000bf06270 */
[----:B------:R-:W-:-:S13]  /*0230*/  ISETP.GE.OR P0, PT, R5, UR6, P0 ;  /* 0x0000000605007c0c */ /* 0x000fda0008706670 */
[----:B--2---:R-:W-:Y:S05]  /*0240*/  @P0 EXIT ;  /* 0x000000000000094d */ /* 0x004fea0003800000 */
[----:B0-----:R-:W0:Y:S01]  /*0250*/  LDC.64 R2, c[0x0][0x388] ;  /* 0x0000e200ff027b82 */ /* 0x001e220000000a00 */
[----:B------:R-:W-:Y:S02]  /*0260*/  IMAD R5, R5, UR6, R0 ;  /* 0x0000000605057c24 */ /* 0x000fe4000f8e0200 */
[----:B------:R-:W-:Y:S02]  /*0270*/  IMAD.MOV.U32 R7, RZ, RZ, 0x41f00000 ;  /* 0x41f00000ff077424 */ /* 0x000fe400078e00ff */
[----:B0-----:R-:W-:-:S05]  /*0280*/  IMAD.WIDE R2, R5, 0x4, R2 ;  /* 0x0000000405027825 */ /* 0x001fca00078e0202 */
[----:B------:R-:W-:Y:S01]  /*0290*/  STG.E desc[UR4][R2.64], R7 ;  /* 0x0000000702007986 */ /* 0x000fe2000c101904 */
[----:B------:R-:W-:Y:S05]  /*02a0*/  EXIT ;  /* 0x000000000000794d */ /* 0x000fea0003800000 */
.L_x_7:
        /* <DEDUP_REMOVED lines=13> */
.L_x_9:


//--------------------- .nv.shared._Z17unknown_algo_inp1PfS_iii --------------------------
	.section	.nv.shared._Z17unknown_algo_inp1PfS_iii,"aw",@nobits
	.sectionflags	@""
	.align	4
.nv.shared._Z17unknown_algo_inp1PfS_iii:
	.zero		2048


//--------------------- .nv.shared.reserved.0     --------------------------
	.section	.nv.shared.reserved.0,"aw",@nobits
	.weak		__nv_reservedSMEM_offset_0_alias
	.size		__nv_reservedSMEM_offset_0_alias, 0, 64
	.other		__nv_reservedSMEM_offset_0_alias,@"STO_CUDA_RESERVED_SHARED STV_DEFAULT"
__nv_reservedSMEM_offset_0_alias:
	.zero		0
	.zero		64


//--------------------- .nv.shared._Z17unknown_algo_inp2PfS_iii --------------------------
	.section	.nv.shared._Z17unknown_algo_inp2PfS_iii,"aw",@nobits
	.sectionflags	@""
	.align	4
.nv.shared._Z17unknown_algo_inp2PfS_iii:
	.zero		2048


//--------------------- .nv.constant0._Z17unknown_algo_inp1PfS_iii --------------------------
	.section	.nv.constant0._Z17unknown_algo_inp1PfS_iii,"a",@progbits
	.sectionflags	@""
	.align	4
.nv.constant0._Z17unknown_algo_inp1PfS_iii:
	.zero		924


//--------------------- .nv.constant0._Z17unknown_algo_inp2PfS_iii --------------------------
	.section	.nv.constant0._Z17unknown_algo_inp2PfS_iii,"a",@progbits
	.sectionflags	@""
	.align	4
.nv.constant0._Z17unknown_algo_inp2PfS_iii:
	.zero		924


//--------------------- SYMBOLS --------------------------

	.type		.nv.reservedSmem.offset0,@object
	.size		.nv.reservedSmem.offset0,0x4
	.type		.nv.reservedSmem.cap,@object
	.size		.nv.reservedSmem.cap,0x4
